//
// Generated by NVIDIA NVVM Compiler
//
// Compiler Build ID: CL-36424714
// Cuda compilation tools, release 13.0, V13.0.88
// Based on NVVM 20.0.0
//

.version 9.0
.target sm_100
.address_size 64

	// .globl	_Z6add_mePiS_S_

.visible .entry _Z6add_mePiS_S_(
	.param .u64 .ptr .align 1 _Z6add_mePiS_S__param_0,
	.param .u64 .ptr .align 1 _Z6add_mePiS_S__param_1,
	.param .u64 .ptr .align 1 _Z6add_mePiS_S__param_2
)
{
	.reg .b32 	%r<8>;
	.reg .b64 	%rd<11>;

	ld.param.u64 	%rd1, [_Z6add_mePiS_S__param_0];
	ld.param.u64 	%rd2, [_Z6add_mePiS_S__param_1];
	ld.param.u64 	%rd3, [_Z6add_mePiS_S__param_2];
	cvta.to.global.u64 	%rd4, %rd3;
	cvta.to.global.u64 	%rd5, %rd2;
	cvta.to.global.u64 	%rd6, %rd1;
	mov.u32 	%r1, %ctaid.x;
	mov.u32 	%r2, %ntid.x;
	mov.u32 	%r3, %tid.x;
	mad.lo.s32 	%r4, %r1, %r2, %r3;
	mul.wide.s32 	%rd7, %r4, 4;
	add.s64 	%rd8, %rd6, %rd7;
	ld.global.u32 	%r5, [%rd8];
	add.s64 	%rd9, %rd5, %rd7;
	ld.global.u32 	%r6, [%rd9];
	add.s32 	%r7, %r6, %r5;
	add.s64 	%rd10, %rd4, %rd7;
	st.global.u32 	[%rd10], %r7;
	ret;

}


// ===== COMPILED SASS (sm_100) =====

	.target	sm_100

	.elftype	@"ET_EXEC"


//--------------------- .note.nv.tkinfo           --------------------------
	.section	.note.nv.tkinfo,"",@"SHT_NOTE"
	.sectionflags	@"SHF_NOTE_NV_TKINFO"
	.tkinfo
        /*0018*/ 	.word	0x00000002
        /*0030*/ 	.string	""
        /*0030*/ 	.string	"ptxas"
        /*0030*/ 	.string	"Cuda compilation tools, release 13.0, V13.0.88"
        /*0030*/ 	.string	"Build cuda_13.0.r13.0/compiler.36424714_0"
        /*0030*/ 	.string	"-arch sm_100 -m 64 "



//--------------------- .note.nv.cuinfo           --------------------------
	.section	.note.nv.cuinfo,"",@"SHT_NOTE"
	.sectionflags	@"SHF_NOTE_NV_CUINFO"
        /*0018*/ 	.short	0x0002
        /*001a*/ 	.short	0x0064
        /*001c*/ 	.short	0x0082
	.zero		2


//--------------------- .nv.info                  --------------------------
	.section	.nv.info,"",@"SHT_CUDA_INFO"
	.align	4


	//----- nvinfo : EIATTR_REGCOUNT
	.align		4
        /*0000*/ 	.byte	0x04, 0x2f
        /*0002*/ 	.short	(.L_1 - .L_0)
	.align		4
.L_0:
        /*0004*/ 	.word	index@(_Z6add_mePiS_S_)
        /*0008*/ 	.word	0x0000000c


	//----- nvinfo : EIATTR_FRAME_SIZE
	.align		4
.L_1:
        /*000c*/ 	.byte	0x04, 0x11
        /*000e*/ 	.short	(.L_3 - .L_2)
	.align		4
.L_2:
        /*0010*/ 	.word	index@(_Z6add_mePiS_S_)
        /*0014*/ 	.word	0x00000000


	//----- nvinfo : EIATTR_MIN_STACK_SIZE
	.align		4
.L_3:
        /*0018*/ 	.byte	0x04, 0x12
        /*001a*/ 	.short	(.L_5 - .L_4)
	.align		4
.L_4:
        /*001c*/ 	.word	index@(_Z6add_mePiS_S_)
        /*0020*/ 	.word	0x00000000
.L_5:


//--------------------- .nv.compat                --------------------------
	.section	.nv.compat,"",@"SHT_CUDA_COMPAT_INFO"
	.align	4
        /*0000*/ 	.byte	0x02, 0x09, 0x00, 0x00, 0x02, 0x02, 0x01, 0x00, 0x02, 0x05, 0x05, 0x00, 0x03, 0x07, 0x01, 0x01
        /*0010*/ 	.byte	0x02, 0x03, 0x00, 0x00, 0x02, 0x06, 0x01, 0x00, 0x04, 0x0b, 0x08, 0x00, 0x09, 0x00, 0x00, 0x00
        /*0020*/ 	.byte	0x00, 0x00, 0x00, 0x00


//--------------------- .nv.info._Z6add_mePiS_S_  --------------------------
	.section	.nv.info._Z6add_mePiS_S_,"",@"SHT_CUDA_INFO"
	.sectionflags	@""
	.align	4


	//----- nvinfo : EIATTR_CUDA_API_VERSION
	.align		4
        /*0000*/ 	.byte	0x04, 0x37
        /*0002*/ 	.short	(.L_7 - .L_6)
.L_6:
        /*0004*/ 	.word	0x00000082


	//----- nvinfo : EIATTR_KPARAM_INFO
	.align		4
.L_7:
        /*0008*/ 	.byte	0x04, 0x17
        /*000a*/ 	.short	(.L_9 - .L_8)
.L_8:
        /*000c*/ 	.word	0x00000000
        /*0010*/ 	.short	0x0002
        /*0012*/ 	.short	0x0010
        /*0014*/ 	.byte	0x00, 0xf5, 0x21, 0x00


	//----- nvinfo : EIATTR_KPARAM_INFO
	.align		4
.L_9:
        /*0018*/ 	.byte	0x04, 0x17
        /*001a*/ 	.short	(.L_11 - .L_10)
.L_10:
        /*001c*/ 	.word	0x00000000
        /*0020*/ 	.short	0x0001
        /*0022*/ 	.short	0x0008
        /*0024*/ 	.byte	0x00, 0xf5, 0x21, 0x00


	//----- nvinfo : EIATTR_KPARAM_INFO
	.align		4
.L_11:
        /*0028*/ 	.byte	0x04, 0x17
        /*002a*/ 	.short	(.L_13 - .L_12)
.L_12:
        /*002c*/ 	.word	0x00000000
        /*0030*/ 	.short	0x0000
        /*0032*/ 	.short	0x0000
        /*0034*/ 	.byte	0x00, 0xf5, 0x21, 0x00


	//----- nvinfo : EIATTR_SPARSE_MMA_MASK
	.align		4
.L_13:
        /*0038*/ 	.byte	0x03, 0x50
        /*003a*/ 	.short	0x0000


	//----- nvinfo : EIATTR_MAXREG_COUNT
	.align		4
        /*003c*/ 	.byte	0x03, 0x1b
        /*003e*/ 	.short	0x00ff


	//----- nvinfo : EIATTR_MERCURY_ISA_VERSION
	.align		4
        /*0040*/ 	.byte	0x03, 0x5f
        /*0042*/ 	.short	0x0101


	//----- nvinfo : EIATTR_VRC_CTA_INIT_COUNT
	.align		4
        /*0044*/ 	.byte	0x02, 0x4a
	.zero		1
	.zero		1


	//----- nvinfo : EIATTR_EXIT_INSTR_OFFSETS
	.align		4
        /*0048*/ 	.byte	0x04, 0x1c
        /*004a*/ 	.short	(.L_15 - .L_14)


	//   ....[0]....
.L_14:
        /*004c*/ 	.word	0x00000100


	//----- nvinfo : EIATTR_CBANK_PARAM_SIZE
	.align		4
.L_15:
        /*0050*/ 	.byte	0x03, 0x19
        /*0052*/ 	.short	0x0018


	//----- nvinfo : EIATTR_PARAM_CBANK
	.align		4
        /*0054*/ 	.byte	0x04, 0x0a
        /*0056*/ 	.short	(.L_17 - .L_16)
	.align		4
.L_16:
        /*0058*/ 	.word	index@(.nv.constant0._Z6add_mePiS_S_)
        /*005c*/ 	.short	0x0380
        /*005e*/ 	.short	0x0018


	//----- nvinfo : EIATTR_SW_WAR
	.align		4
.L_17:
        /*0060*/ 	.byte	0x04, 0x36
        /*0062*/ 	.short	(.L_19 - .L_18)
.L_18:
        /*0064*/ 	.word	0x00000008
.L_19:


//--------------------- .nv.callgraph             --------------------------
	.section	.nv.callgraph,"",@"SHT_CUDA_CALLGRAPH"
	.align	4
	.sectionentsize	8
	.align		4
        /*0000*/ 	.word	0x00000000
	.align		4
        /*0004*/ 	.word	0xffffffff
	.align		4
        /*0008*/ 	.word	0x00000000
	.align		4
        /*000c*/ 	.word	0xfffffffe
	.align		4
        /*0010*/ 	.word	0x00000000
	.align		4
        /*0014*/ 	.word	0xfffffffd
	.align		4
        /*0018*/ 	.word	0x00000000
	.align		4
        /*001c*/ 	.word	0xfffffffc


//--------------------- .text._Z6add_mePiS_S_     --------------------------
	.section	.text._Z6add_mePiS_S_,"ax",@progbits
	.align	128
        .global         _Z6add_mePiS_S_
        .type           _Z6add_mePiS_S_,@function
        .size           _Z6add_mePiS_S_,(.L_x_1 - _Z6add_mePiS_S_)
        .other          _Z6add_mePiS_S_,@"STO_CUDA_ENTRY STV_DEFAULT"
_Z6add_mePiS_S_:
.text._Z6add_mePiS_S_:
[----:B------:R-:W-:Y:S01]  /*0000*/  LDC R1, c[0x0][0x37c] ;  /* 0x0000df00ff017b82 */ /* 0x000fe20000000800 */
[----:B------:R-:W0:Y:S07]  /*0010*/  S2R R0, SR_TID.X ;  /* 0x0000000000007919 */ /* 0x000e2e0000002100 */
[----:B------:R-:W0:Y:S01]  /*0020*/  S2UR UR6, SR_CTAID.X ;  /* 0x00000000000679c3 */ /* 0x000e220000002500 */
[----:B------:R-:W1:Y:S07]  /*0030*/  LDCU.64 UR4, c[0x0][0x358] ;  /* 0x00006b00ff0477ac */ /* 0x000e6e0008000a00 */
[----:B------:R-:W0:Y:S08]  /*0040*/  LDC R9, c[0x0][0x360] ;  /* 0x0000d800ff097b82 */ /* 0x000e300000000800 */
[----:B------:R-:W2:Y:S08]  /*0050*/  LDC.64 R2, c[0x0][0x380] ;  /* 0x0000e000ff027b82 */ /* 0x000eb00000000a00 */
[----:B------:R-:W3:Y:S01]  /*0060*/  LDC.64 R4, c[0x0][0x388] ;  /* 0x0000e200ff047b82 */ /* 0x000ee20000000a00 */
[----:B0-----:R-:W-:-:S07]  /*0070*/  IMAD R9, R9, UR6, R0 ;  /* 0x0000000609097c24 */ /* 0x001fce000f8e0200 */
[----:B------:R-:W0:Y:S01]  /*0080*/  LDC.64 R6, c[0x0][0x390] ;  /* 0x0000e400ff067b82 */ /* 0x000e220000000a00 */
[----:B--2---:R-:W-:-:S06]  /*0090*/  IMAD.WIDE R2, R9, 0x4, R2 ;  /* 0x0000000409027825 */ /* 0x004fcc00078e0202 */
[----:B-1----:R-:W2:Y:S01]  /*00a0*/  LDG.E R2, desc[UR4][R2.64] ;  /* 0x0000000402027981 */ /* 0x002ea2000c1e1900 */
[----:B---3--:R-:W-:-:S06]  /*00b0*/  IMAD.WIDE R4, R9, 0x4, R4 ;  /* 0x0000000409047825 */ /* 0x008fcc00078e0204 */
[----:B------:R-:W2:Y:S01]  /*00c0*/  LDG.E R5, desc[UR4][R4.64] ;  /* 0x0000000404057981 */ /* 0x000ea2000c1e1900 */
[----:B0-----:R-:W-:Y:S01]  /*00d0*/  IMAD.WIDE R6, R9, 0x4, R6 ;  /* 0x0000000409067825 */ /* 0x001fe200078e0206 */
[----:B--2---:R-:W-:-:S05]  /*00e0*/  IADD3 R9, PT, PT, R2, R5, RZ ;  /* 0x0000000502097210 */ /* 0x004fca0007ffe0ff */
[----:B------:R-:W-:Y:S01]  /*00f0*/  STG.E desc[UR4][R6.64], R9 ;  /* 0x0000000906007986 */ /* 0x000fe2000c101904 */
[----:B------:R-:W-:Y:S05]  /*0100*/  EXIT ;  /* 0x000000000000794d */ /* 0x000fea0003800000 */
.L_x_0:
[----:B------:R-:W-:-:S00]  /*0110*/  BRA `(.L_x_0) ;  /* 0xfffffffc00fc7947 */ /* 0x000fc0000383ffff */
[----:B------:R-:W-:-:S00]  /*0120*/  NOP ;  /* 0x0000000000007918 */ /* 0x000fc00000000000 */
        /* <DEDUP_REMOVED lines=13> */
.L_x_1:


//--------------------- .nv.shared.reserved.0     --------------------------
	.section	.nv.shared.reserved.0,"aw",@nobits
	.weak		__nv_reservedSMEM_offset_0_alias
	.size		__nv_reservedSMEM_offset_0_alias, 0, 64
	.other		__nv_reservedSMEM_offset_0_alias,@"STO_CUDA_RESERVED_SHARED STV_DEFAULT"
__nv_reservedSMEM_offset_0_alias:
	.zero		0
	.zero		64


//--------------------- .nv.constant0._Z6add_mePiS_S_ --------------------------
	.section	.nv.constant0._Z6add_mePiS_S_,"a",@progbits
	.sectionflags	@""
	.align	4
.nv.constant0._Z6add_mePiS_S_:
	.zero		920


//--------------------- SYMBOLS --------------------------

	.type		.nv.reservedSmem.offset0,@object
	.size		.nv.reservedSmem.offset0,0x4
